//
// Generated by NVIDIA NVVM Compiler
//
// Compiler Build ID: CL-36424714
// Cuda compilation tools, release 13.0, V13.0.88
// Based on NVVM 20.0.0
//

.version 9.0
.target sm_100
.address_size 64

	// .globl	_Z5hellov
.extern .func  (.param .b32 func_retval0) vprintf
(
	.param .b64 vprintf_param_0,
	.param .b64 vprintf_param_1
)
;
.global .align 1 .b8 $str[26] = {72, 101, 108, 108, 111, 32, 102, 114, 111, 109, 32, 71, 80, 85, 32, 116, 104, 114, 101, 97, 100, 32, 37, 100, 10};

.visible .entry _Z5hellov()
{
	.local .align 8 .b8 	__local_depot0[8];
	.reg .b64 	%SP;
	.reg .b64 	%SPL;
	.reg .b32 	%r<4>;
	.reg .b64 	%rd<5>;

	mov.u64 	%SPL, __local_depot0;
	cvta.local.u64 	%SP, %SPL;
	add.u64 	%rd1, %SP, 0;
	add.u64 	%rd2, %SPL, 0;
	mov.u32 	%r1, %tid.x;
	st.local.u32 	[%rd2], %r1;
	mov.u64 	%rd3, $str;
	cvta.global.u64 	%rd4, %rd3;
	{ // callseq 0, 0
	.param .b64 param0;
	st.param.b64 	[param0], %rd4;
	.param .b64 param1;
	st.param.b64 	[param1], %rd1;
	.param .b32 retval0;
	call.uni (retval0), 
	vprintf, 
	(
	param0, 
	param1
	);
	ld.param.b32 	%r2, [retval0];
	} // callseq 0
	ret;

}


// ===== COMPILED SASS (sm_100) =====

	.target	sm_100

	.elftype	@"ET_EXEC"


//--------------------- .note.nv.tkinfo           --------------------------
	.section	.note.nv.tkinfo,"",@"SHT_NOTE"
	.sectionflags	@"SHF_NOTE_NV_TKINFO"
	.tkinfo
        /*0018*/ 	.word	0x00000002
        /*0030*/ 	.string	""
        /*0030*/ 	.string	"ptxas"
        /*0030*/ 	.string	"Cuda compilation tools, release 13.0, V13.0.88"
        /*0030*/ 	.string	"Build cuda_13.0.r13.0/compiler.36424714_0"
        /*0030*/ 	.string	"-arch sm_100 -m 64 "



//--------------------- .note.nv.cuinfo           --------------------------
	.section	.note.nv.cuinfo,"",@"SHT_NOTE"
	.sectionflags	@"SHF_NOTE_NV_CUINFO"
        /*0018*/ 	.short	0x0002
        /*001a*/ 	.short	0x0064
        /*001c*/ 	.short	0x0082
	.zero		2


//--------------------- .nv.info                  --------------------------
	.section	.nv.info,"",@"SHT_CUDA_INFO"
	.align	4


	//----- nvinfo : EIATTR_REGCOUNT
	.align		4
        /*0000*/ 	.byte	0x04, 0x2f
        /*0002*/ 	.short	(.L_2 - .L_1)
	.align		4
.L_1:
        /*0004*/ 	.word	index@(_Z5hellov)
        /*0008*/ 	.word	0x00000018


	//----- nvinfo : EIATTR_FRAME_SIZE
	.align		4
.L_2:
        /*000c*/ 	.byte	0x04, 0x11
        /*000e*/ 	.short	(.L_4 - .L_3)
	.align		4
.L_3:
        /*0010*/ 	.word	index@(_Z5hellov)
        /*0014*/ 	.word	0x00000008


	//----- nvinfo : EIATTR_MIN_STACK_SIZE
	.align		4
.L_4:
        /*0018*/ 	.byte	0x04, 0x12
        /*001a*/ 	.short	(.L_6 - .L_5)
	.align		4
.L_5:
        /*001c*/ 	.word	index@(_Z5hellov)
        /*0020*/ 	.word	0x00000008
.L_6:


//--------------------- .nv.compat                --------------------------
	.section	.nv.compat,"",@"SHT_CUDA_COMPAT_INFO"
	.align	4
        /*0000*/ 	.byte	0x02, 0x09, 0x00, 0x00, 0x02, 0x02, 0x01, 0x00, 0x02, 0x05, 0x05, 0x00, 0x03, 0x07, 0x01, 0x01
        /*0010*/ 	.byte	0x02, 0x03, 0x00, 0x00, 0x02, 0x06, 0x01, 0x00, 0x04, 0x0b, 0x08, 0x00, 0x09, 0x00, 0x00, 0x00
        /*0020*/ 	.byte	0x00, 0x00, 0x00, 0x00


//--------------------- .nv.info._Z5hellov        --------------------------
	.section	.nv.info._Z5hellov,"",@"SHT_CUDA_INFO"
	.sectionflags	@""
	.align	4


	//----- nvinfo : EIATTR_CUDA_API_VERSION
	.align		4
        /*0000*/ 	.byte	0x04, 0x37
        /*0002*/ 	.short	(.L_8 - .L_7)
.L_7:
        /*0004*/ 	.word	0x00000082


	//----- nvinfo : EIATTR_SPARSE_MMA_MASK
	.align		4
.L_8:
        /*0008*/ 	.byte	0x03, 0x50
        /*000a*/ 	.short	0x0000


	//----- nvinfo : EIATTR_MAXREG_COUNT
	.align		4
        /*000c*/ 	.byte	0x03, 0x1b
        /*000e*/ 	.short	0x00ff


	//----- nvinfo : EIATTR_EXTERNS
	.align		4
        /*0010*/ 	.byte	0x04, 0x0f
        /*0012*/ 	.short	(.L_10 - .L_9)


	//   ....[0]....
	.align		4
.L_9:
        /*0014*/ 	.word	index@(vprintf)


	//----- nvinfo : EIATTR_MERCURY_ISA_VERSION
	.align		4
.L_10:
        /*0018*/ 	.byte	0x03, 0x5f
        /*001a*/ 	.short	0x0101


	//----- nvinfo : EIATTR_VRC_CTA_INIT_COUNT
	.align		4
        /*001c*/ 	.byte	0x02, 0x4a
	.zero		1
	.zero		1


	//----- nvinfo : EIATTR_SYSCALL_OFFSETS
	.align		4
        /*0020*/ 	.byte	0x04, 0x46
        /*0022*/ 	.short	(.L_12 - .L_11)


	//   ....[0]....
.L_11:
        /*0024*/ 	.word	0x000000e0


	//----- nvinfo : EIATTR_EXIT_INSTR_OFFSETS
	.align		4
.L_12:
        /*0028*/ 	.byte	0x04, 0x1c
        /*002a*/ 	.short	(.L_14 - .L_13)


	//   ....[0]....
.L_13:
        /*002c*/ 	.word	0x000000f0


	//----- nvinfo : EIATTR_SW_WAR
	.align		4
.L_14:
        /*0030*/ 	.byte	0x04, 0x36
        /*0032*/ 	.short	(.L_16 - .L_15)
.L_15:
        /*0034*/ 	.word	0x00000008
.L_16:


//--------------------- .nv.callgraph             --------------------------
	.section	.nv.callgraph,"",@"SHT_CUDA_CALLGRAPH"
	.align	4
	.sectionentsize	8
	.align		4
        /*0000*/ 	.word	0x00000000
	.align		4
        /*0004*/ 	.word	0xffffffff
	.align		4
        /*0008*/ 	.word	index@(_Z5hellov)
	.align		4
        /*000c*/ 	.word	index@(vprintf)
	.align		4
        /*0010*/ 	.word	0x00000000
	.align		4
        /*0014*/ 	.word	0xfffffffe
	.align		4
        /*0018*/ 	.word	0x00000000
	.align		4
        /*001c*/ 	.word	0xfffffffd
	.align		4
        /*0020*/ 	.word	0x00000000
	.align		4
        /*0024*/ 	.word	0xfffffffc


//--------------------- .nv.constant4             --------------------------
	.section	.nv.constant4,"a",@progbits
	.align	8
	.align		8
.nv.constant4:
        /*0000*/ 	.dword	vprintf
	.align		8
        /*0008*/ 	.dword	$str


//--------------------- .text._Z5hellov           --------------------------
	.section	.text._Z5hellov,"ax",@progbits
	.align	128
        .global         _Z5hellov
        .type           _Z5hellov,@function
        .size           _Z5hellov,(.L_x_2 - _Z5hellov)
        .other          _Z5hellov,@"STO_CUDA_ENTRY STV_DEFAULT"
_Z5hellov:
.text._Z5hellov:
[----:B------:R-:W0:Y:S01]  /*0000*/  LDC R1, c[0x0][0x37c] ;  /* 0x0000df00ff017b82 */ /* 0x000e220000000800 */
[----:B------:R-:W1:Y:S01]  /*0010*/  S2R R8, SR_TID.X ;  /* 0x0000000000087919 */ /* 0x000e620000002100 */
[----:B0-----:R-:W-:Y:S01]  /*0020*/  VIADD R1, R1, 0xfffffff8 ;  /* 0xfffffff801017836 */ /* 0x001fe20000000000 */
[----:B------:R-:W-:Y:S01]  /*0030*/  MOV R0, 0x0 ;  /* 0x0000000000007802 */ /* 0x000fe20000000f00 */
[----:B------:R-:W0:Y:S04]  /*0040*/  LDCU UR4, c[0x0][0x2f8] ;  /* 0x00005f00ff0477ac */ /* 0x000e280008000800 */
[----:B------:R2:W3:Y:S01]  /*0050*/  LDC.64 R2, c[0x4][R0] ;  /* 0x0100000000027b82 */ /* 0x0004e20000000a00 */
[----:B------:R-:W4:Y:S01]  /*0060*/  LDCU.64 UR6, c[0x4][0x8] ;  /* 0x01000100ff0677ac */ /* 0x000f220008000a00 */
[----:B------:R-:W5:Y:S01]  /*0070*/  LDCU UR5, c[0x0][0x2fc] ;  /* 0x00005f80ff0577ac */ /* 0x000f620008000800 */
[----:B0-----:R-:W-:Y:S01]  /*0080*/  IADD3 R6, P0, PT, R1, UR4, RZ ;  /* 0x0000000401067c10 */ /* 0x001fe2000ff1e0ff */
[----:B----4-:R-:W-:Y:S01]  /*0090*/  IMAD.U32 R4, RZ, RZ, UR6 ;  /* 0x00000006ff047e24 */ /* 0x010fe2000f8e00ff */
[----:B------:R-:W-:-:S03]  /*00a0*/  MOV R5, UR7 ;  /* 0x0000000700057c02 */ /* 0x000fc60008000f00 */
[----:B-----5:R-:W-:Y:S01]  /*00b0*/  IMAD.X R7, RZ, RZ, UR5, P0 ;  /* 0x00000005ff077e24 */ /* 0x020fe200080e06ff */
[----:B-1----:R2:W-:Y:S07]  /*00c0*/  STL [R1], R8 ;  /* 0x0000000801007387 */ /* 0x0025ee0000100800 */
[----:B------:R-:W-:-:S07]  /*00d0*/  LEPC R20, `(.L_x_0) ;  /* 0x000000001014794e */ /* 0x000fce0000000000 */
[----:B--23--:R-:W-:Y:S05]  /*00e0*/  CALL.ABS.NOINC R2 ;  /* 0x0000000002007343 */ /* 0x00cfea0003c00000 */
.L_x_0:
[----:B------:R-:W-:Y:S05]  /*00f0*/  EXIT ;  /* 0x000000000000794d */ /* 0x000fea0003800000 */
.L_x_1:
[----:B------:R-:W-:-:S00]  /*0100*/  BRA `(.L_x_1) ;  /* 0xfffffffc00fc7947 */ /* 0x000fc0000383ffff */
[----:B------:R-:W-:-:S00]  /*0110*/  NOP ;  /* 0x0000000000007918 */ /* 0x000fc00000000000 */
        /* <DEDUP_REMOVED lines=14> */
.L_x_2:


//--------------------- .nv.global.init           --------------------------
	.section	.nv.global.init,"aw",@progbits
.nv.global.init:
	.type		$str,@object
	.size		$str,(.L_0 - $str)
$str:
        /*0000*/ 	.byte	0x48, 0x65, 0x6c, 0x6c, 0x6f, 0x20, 0x66, 0x72, 0x6f, 0x6d, 0x20, 0x47, 0x50, 0x55, 0x20, 0x74
        /*0010*/ 	.byte	0x68, 0x72, 0x65, 0x61, 0x64, 0x20, 0x25, 0x64, 0x0a, 0x00
.L_0:


//--------------------- .nv.shared.reserved.0     --------------------------
	.section	.nv.shared.reserved.0,"aw",@nobits
	.weak		__nv_reservedSMEM_offset_0_alias
	.size		__nv_reservedSMEM_offset_0_alias, 0, 64
	.other		__nv_reservedSMEM_offset_0_alias,@"STO_CUDA_RESERVED_SHARED STV_DEFAULT"
__nv_reservedSMEM_offset_0_alias:
	.zero		0
	.zero		64


//--------------------- .nv.constant0._Z5hellov   --------------------------
	.section	.nv.constant0._Z5hellov,"a",@progbits
	.sectionflags	@""
	.align	4
.nv.constant0._Z5hellov:
	.zero		896


//--------------------- SYMBOLS --------------------------

	.type		.nv.reservedSmem.offset0,@object
	.size		.nv.reservedSmem.offset0,0x4
	.type		vprintf,@function
